	.headerflags	@"EF_CUDA_TEXMODE_UNIFIED EF_CUDA_64BIT_ADDRESS EF_CUDA_ACCELERATORS EF_CUDA_SM90 EF_CUDA_VIRTUAL_SM(EF_CUDA_SM90)"
	.elftype	@"ET_EXEC"


//--------------------- .nv.info                  --------------------------
	.section	.nv.info,"",@"SHT_CUDA_INFO"
	.align	4


	//----- nvinfo : EIATTR_REGCOUNT
	.align		4
        /*0000*/ 	.byte	0x04, 0x2f
        /*0002*/ 	.short	(.L_1 - .L_0)
	.align		4
.L_0:
        /*0004*/ 	.word	index@(triton_poi_fused_2)
        /*0008*/ 	.word	0x00000020


	//----- nvinfo : EIATTR_MIN_STACK_SIZE
	.align		4
.L_1:
        /*000c*/ 	.byte	0x04, 0x12
        /*000e*/ 	.short	(.L_3 - .L_2)
	.align		4
.L_2:
        /*0010*/ 	.word	index@(triton_poi_fused_2)
        /*0014*/ 	.word	0x00000000


	//----- nvinfo : EIATTR_FRAME_SIZE
	.align		4
.L_3:
        /*0018*/ 	.byte	0x04, 0x11
        /*001a*/ 	.short	(.L_5 - .L_4)
	.align		4
.L_4:
        /*001c*/ 	.word	index@(triton_poi_fused_2)
        /*0020*/ 	.word	0x00000000


	//----- nvinfo : EIATTR_MIN_STACK_SIZE
	.align		4
.L_5:
        /*0024*/ 	.byte	0x04, 0x12
        /*0026*/ 	.short	(.L_7 - .L_6)
	.align		4
.L_6:
        /*0028*/ 	.word	index@(triton_poi_fused_2)
        /*002c*/ 	.word	0x00000000
.L_7:


//--------------------- .nv.info.triton_poi_fused_2 --------------------------
	.section	.nv.info.triton_poi_fused_2,"",@"SHT_CUDA_INFO"
	.sectionflags	@""
	.align	4


	//----- nvinfo : EIATTR_CUDA_API_VERSION
	.align		4
        /*0000*/ 	.byte	0x04, 0x37
        /*0002*/ 	.short	(.L_9 - .L_8)
.L_8:
        /*0004*/ 	.word	0x0000007c


	//----- nvinfo : EIATTR_KPARAM_INFO
	.align		4
.L_9:
        /*0008*/ 	.byte	0x04, 0x17
        /*000a*/ 	.short	(.L_11 - .L_10)
.L_10:
        /*000c*/ 	.word	0x00000000
        /*0010*/ 	.short	0x0003
        /*0012*/ 	.short	0x0014
        /*0014*/ 	.byte	0x00, 0xf0, 0x11, 0x00


	//----- nvinfo : EIATTR_KPARAM_INFO
	.align		4
.L_11:
        /*0018*/ 	.byte	0x04, 0x17
        /*001a*/ 	.short	(.L_13 - .L_12)
.L_12:
        /*001c*/ 	.word	0x00000000
        /*0020*/ 	.short	0x0002
        /*0022*/ 	.short	0x0010
        /*0024*/ 	.byte	0x00, 0xf0, 0x11, 0x00


	//----- nvinfo : EIATTR_KPARAM_INFO
	.align		4
.L_13:
        /*0028*/ 	.byte	0x04, 0x17
        /*002a*/ 	.short	(.L_15 - .L_14)
.L_14:
        /*002c*/ 	.word	0x00000000
        /*0030*/ 	.short	0x0001
        /*0032*/ 	.short	0x0008
        /*0034*/ 	.byte	0x00, 0xf4, 0x21, 0x00


	//----- nvinfo : EIATTR_KPARAM_INFO
	.align		4
.L_15:
        /*0038*/ 	.byte	0x04, 0x17
        /*003a*/ 	.short	(.L_17 - .L_16)
.L_16:
        /*003c*/ 	.word	0x00000000
        /*0040*/ 	.short	0x0000
        /*0042*/ 	.short	0x0000
        /*0044*/ 	.byte	0x00, 0xf4, 0x21, 0x00


	//----- nvinfo : EIATTR_SPARSE_MMA_MASK
	.align		4
.L_17:
        /*0048*/ 	.byte	0x03, 0x50
        /*004a*/ 	.short	0x0000


	//----- nvinfo : EIATTR_MAXREG_COUNT
	.align		4
        /*004c*/ 	.byte	0x03, 0x1b
        /*004e*/ 	.short	0x00ff


	//----- nvinfo : EIATTR_EXIT_INSTR_OFFSETS
	.align		4
        /*0050*/ 	.byte	0x04, 0x1c
        /*0052*/ 	.short	(.L_19 - .L_18)


	//   ....[0]....
.L_18:
        /*0054*/ 	.word	0x00000640


	//   ....[1]....
        /*0058*/ 	.word	0x00000690


	//----- nvinfo : EIATTR_REQNTID
	.align		4
.L_19:
        /*005c*/ 	.byte	0x04, 0x10
        /*005e*/ 	.short	(.L_21 - .L_20)
.L_20:
        /*0060*/ 	.word	0x00000080
        /*0064*/ 	.word	0x00000001
        /*0068*/ 	.word	0x00000001


	//----- nvinfo : EIATTR_CBANK_PARAM_SIZE
	.align		4
.L_21:
        /*006c*/ 	.byte	0x03, 0x19
        /*006e*/ 	.short	0x0018


	//----- nvinfo : EIATTR_PARAM_CBANK
	.align		4
        /*0070*/ 	.byte	0x04, 0x0a
        /*0072*/ 	.short	(.L_23 - .L_22)
	.align		4
.L_22:
        /*0074*/ 	.word	index@(.nv.constant0.triton_poi_fused_2)
        /*0078*/ 	.short	0x0210
        /*007a*/ 	.short	0x0018


	//----- nvinfo : EIATTR_SW_WAR
	.align		4
.L_23:
        /*007c*/ 	.byte	0x04, 0x36
        /*007e*/ 	.short	(.L_25 - .L_24)
.L_24:
        /*0080*/ 	.word	0x00000008
.L_25:


//--------------------- .nv.callgraph             --------------------------
	.section	.nv.callgraph,"",@"SHT_CUDA_CALLGRAPH"
	.align	4
	.sectionentsize	8
	.align		4
        /*0000*/ 	.word	0x00000000
	.align		4
        /*0004*/ 	.word	0xffffffff
	.align		4
        /*0008*/ 	.word	0x00000000
	.align		4
        /*000c*/ 	.word	0xfffffffe
	.align		4
        /*0010*/ 	.word	0x00000000
	.align		4
        /*0014*/ 	.word	0xfffffffd
	.align		4
        /*0018*/ 	.word	0x00000000
	.align		4
        /*001c*/ 	.word	0xfffffffc


//--------------------- .text.triton_poi_fused_2  --------------------------
	.section	.text.triton_poi_fused_2,"ax",@progbits
	.sectionflags	@"SHF_BARRIERS=1"
	.align	128
        .global         triton_poi_fused_2
        .type           triton_poi_fused_2,@function
        .size           triton_poi_fused_2,(.L_x_1 - triton_poi_fused_2)
        .other          triton_poi_fused_2,@"STO_CUDA_ENTRY STV_DEFAULT"
triton_poi_fused_2:
.text.triton_poi_fused_2:
[----:B------:R-:W0:Y:S01]  /*0000*/  LDC R1, c[0x0][0x28] ;  /* 0x00000a00ff017b82 */ /* 0x000e220000000800 */
[----:B------:R-:W1:Y:S07]  /*0010*/  S2R R0, SR_TID.X ;  /* 0x0000000000007919 */ /* 0x000e6e0000002100 */
[----:B------:R-:W2:Y:S01]  /*0020*/  LDC.64 R16, c[0x0][0x210] ;  /* 0x00008400ff107b82 */ /* 0x000ea20000000a00 */
[----:B------:R-:W-:Y:S01]  /*0030*/  CS2R R20, SRZ ;  /* 0x0000000000147805 */ /* 0x000fe2000001ff00 */
[----:B------:R-:W-:Y:S01]  /*0040*/  IMAD.MOV.U32 R22, RZ, RZ, RZ ;  /* 0x000000ffff167224 */ /* 0x000fe200078e00ff */
[----:B------:R-:W3:Y:S01]  /*0050*/  S2R R19, SR_CTAID.X ;  /* 0x0000000000137919 */ /* 0x000ee20000002500 */
[----:B------:R-:W4:Y:S01]  /*0060*/  S2R R18, SR_CTAID.Y ;  /* 0x0000000000127919 */ /* 0x000f220000002600 */
[----:B------:R-:W-:Y:S01]  /*0070*/  ULDC.64 UR6, c[0x0][0x208] ;  /* 0x0000820000067ab9 */ /* 0x000fe20000000a00 */
[----:B-1----:R-:W-:-:S02]  /*0080*/  SHF.R.U32.HI R23, RZ, 0x2, R0 ;  /* 0x00000002ff177819 */ /* 0x002fc40000011600 */
[----:B------:R-:W-:Y:S02]  /*0090*/  LOP3.LUT R2, R0, 0x40, RZ, 0xc0, !PT ;  /* 0x0000004000027812 */ /* 0x000fe400078ec0ff */
[----:B------:R-:W-:Y:S01]  /*00a0*/  SGXT.U32 R23, R23, 0x4 ;  /* 0x000000041717781a */ /* 0x000fe20000000000 */
[----:B---3--:R-:W-:Y:S01]  /*00b0*/  IMAD.SHL.U32 R19, R19, 0x4, RZ ;  /* 0x0000000413137824 */ /* 0x008fe200078e00ff */
[----:B------:R-:W-:-:S04]  /*00c0*/  SHF.R.U32.HI R2, RZ, 0x2, R2 ;  /* 0x00000002ff027819 */ /* 0x000fc80000011602 */
[----:B------:R-:W-:Y:S01]  /*00d0*/  LOP3.LUT R23, R23, R2, RZ, 0xfc, !PT ;  /* 0x0000000217177212 */ /* 0x000fe200078efcff */
[----:B----4-:R-:W-:Y:S01]  /*00e0*/  IMAD.SHL.U32 R2, R18, 0x100, RZ ;  /* 0x0000010012027824 */ /* 0x010fe200078e00ff */
[----:B------:R-:W-:-:S04]  /*00f0*/  LOP3.LUT R8, R19, 0x3, R0, 0xf8, !PT ;  /* 0x0000000313087812 */ /* 0x000fc800078ef800 */
[----:B------:R-:W-:Y:S02]  /*0100*/  LOP3.LUT R4, R2, 0x20, R23, 0xfe, !PT ;  /* 0x0000002002047812 */ /* 0x000fe400078efe17 */
[----:B------:R-:W-:Y:S02]  /*0110*/  LOP3.LUT R5, R2, 0x40, R23, 0xfe, !PT ;  /* 0x0000004002057812 */ /* 0x000fe400078efe17 */
[----:B------:R-:W-:Y:S01]  /*0120*/  LOP3.LUT R3, R2, R23, RZ, 0xfc, !PT ;  /* 0x0000001702037212 */ /* 0x000fe200078efcff */
[--C-:B------:R-:W-:Y:S01]  /*0130*/  IMAD R9, R4, 0x3, R8.reuse ;  /* 0x0000000304097824 */ /* 0x100fe200078e0208 */
[----:B------:R-:W-:Y:S01]  /*0140*/  LOP3.LUT R6, R2, 0x60, R23, 0xfe, !PT ;  /* 0x0000006002067812 */ /* 0x000fe200078efe17 */
        /* <DEDUP_REMOVED lines=9> */
[----:B------:R-:W-:Y:S01]  /*01e0*/  ISETP.GE.AND P0, PT, R8, 0x3, PT ;  /* 0x000000030800780c */ /* 0x000fe20003f06270 */
[----:B------:R-:W-:-:S02]  /*01f0*/  IMAD R15, R15, 0x3, R8 ;  /* 0x000000030f0f7824 */ /* 0x000fc400078e0208 */
[----:B------:R-:W-:Y:S02]  /*0200*/  IMAD R25, R25, 0x3, R8 ;  /* 0x0000000319197824 */ /* 0x000fe400078e0208 */
[----:B--2---:R-:W-:-:S04]  /*0210*/  IMAD.WIDE R4, R9, 0x4, R16 ;  /* 0x0000000409047825 */ /* 0x004fc800078e0210 */
[----:B------:R-:W-:-:S04]  /*0220*/  IMAD.WIDE R6, R11, 0x4, R16 ;  /* 0x000000040b067825 */ /* 0x000fc800078e0210 */
[--C-:B------:R-:W-:Y:S01]  /*0230*/  IMAD.WIDE R2, R3, 0x4, R16.reuse ;  /* 0x0000000403027825 */ /* 0x100fe200078e0210 */
[----:B------:R-:W2:Y:S03]  /*0240*/  @!P0 LDG.E.EL R20, desc[UR6][R4.64] ;  /* 0x0000000604148981 */ /* 0x000ea6000c2e1900 */
[--C-:B------:R-:W-:Y:S01]  /*0250*/  IMAD.WIDE R8, R27, 0x4, R16.reuse ;  /* 0x000000041b087825 */ /* 0x100fe200078e0210 */
[----:B------:R-:W-:Y:S01]  /*0260*/  CS2R R26, SRZ ;  /* 0x00000000001a7805 */ /* 0x000fe2000001ff00 */
[----:B------:R1:W3:Y:S02]  /*0270*/  @!P0 LDG.E.EL R21, desc[UR6][R2.64] ;  /* 0x0000000602158981 */ /* 0x0002e4000c2e1900 */
[--C-:B------:R-:W-:Y:S02]  /*0280*/  IMAD.WIDE R10, R29, 0x4, R16.reuse ;  /* 0x000000041d0a7825 */ /* 0x100fe400078e0210 */
[----:B------:R-:W4:Y:S02]  /*0290*/  @!P0 LDG.E.EL R22, desc[UR6][R6.64] ;  /* 0x0000000606168981 */ /* 0x000f24000c2e1900 */
[----:B------:R-:W-:-:S02]  /*02a0*/  IMAD.WIDE R12, R13, 0x4, R16 ;  /* 0x000000040d0c7825 */ /* 0x000fc400078e0210 */
[----:B------:R-:W5:Y:S02]  /*02b0*/  @!P0 LDG.E.EL R26, desc[UR6][R10.64] ;  /* 0x000000060a1a8981 */ /* 0x000f64000c2e1900 */
[----:B------:R-:W-:-:S04]  /*02c0*/  IMAD.WIDE R14, R15, 0x4, R16 ;  /* 0x000000040f0e7825 */ /* 0x000fc800078e0210 */
[----:B------:R-:W-:Y:S01]  /*02d0*/  IMAD.WIDE R16, R25, 0x4, R16 ;  /* 0x0000000419107825 */ /* 0x000fe200078e0210 */
[----:B------:R-:W-:Y:S01]  /*02e0*/  CS2R R24, SRZ ;  /* 0x0000000000187805 */ /* 0x000fe2000001ff00 */
[----:B------:R-:W5:Y:S02]  /*02f0*/  @!P0 LDG.E.EL R27, desc[UR6][R14.64] ;  /* 0x000000060e1b8981 */ /* 0x000f64000c2e1900 */
[----:B------:R-:W-:-:S03]  /*0300*/  IMAD.MOV.U32 R28, RZ, RZ, RZ ;  /* 0x000000ffff1c7224 */ /* 0x000fc600078e00ff */
[----:B------:R1:W5:Y:S04]  /*0310*/  @!P0 LDG.E.EL R24, desc[UR6][R8.64] ;  /* 0x0000000608188981 */ /* 0x000368000c2e1900 */
[----:B------:R1:W5:Y:S04]  /*0320*/  @!P0 LDG.E.EL R25, desc[UR6][R12.64] ;  /* 0x000000060c198981 */ /* 0x000368000c2e1900 */
[----:B------:R-:W5:Y:S01]  /*0330*/  @!P0 LDG.E.EL R28, desc[UR6][R16.64] ;  /* 0x00000006101c8981 */ /* 0x000f62000c2e1900 */
[----:B------:R-:W1:Y:S02]  /*0340*/  S2UR UR5, SR_CgaCtaId ;  /* 0x00000000000579c3 */ /* 0x000e640000008800 */
[----:B-1----:R-:W-:Y:S01]  /*0350*/  IMAD.SHL.U32 R2, R0, 0x100, RZ ;  /* 0x0000010000027824 */ /* 0x002fe200078e00ff */
[----:B------:R-:W-:-:S04]  /*0360*/  UMOV UR4, 0x400 ;  /* 0x0000040000047882 */ /* 0x000fc80000000000 */
[----:B------:R-:W-:-:S04]  /*0370*/  LOP3.LUT R2, R2, 0x300, RZ, 0xc0, !PT ;  /* 0x0000030002027812 */ /* 0x000fc800078ec0ff */
[----:B------:R-:W-:Y:S01]  /*0380*/  LOP3.LUT R23, R23, R2, RZ, 0xfc, !PT ;  /* 0x0000000217177212 */ /* 0x000fe200078efcff */
[----:B0-----:R-:W-:-:S06]  /*0390*/  UPRMT UR4, UR5, 0x654, UR4 ;  /* 0x0000065405047896 */ /* 0x001fcc0008000004 */
[----:B------:R-:W-:-:S05]  /*03a0*/  LEA.HI R2, R2, UR4, RZ, 0x1c ;  /* 0x0000000402027c11 */ /* 0x000fca000f8fe0ff */
[----:B------:R-:W-:Y:S01]  /*03b0*/  IMAD R23, R23, 0x4, R2 ;  /* 0x0000000417177824 */ /* 0x000fe200078e0202 */
[----:B------:R-:W-:Y:S01]  /*03c0*/  SHF.R.U32.HI R2, RZ, 0x2, R0 ;  /* 0x00000002ff027819 */ /* 0x000fe20000011600 */
[----:B------:R-:W-:-:S03]  /*03d0*/  IMAD.SHL.U32 R3, R0, 0x4, RZ ;  /* 0x0000000400037824 */ /* 0x000fc600078e00ff */
[----:B------:R-:W-:Y:S02]  /*03e0*/  LOP3.LUT R2, R2, 0x10, RZ, 0xc0, !PT ;  /* 0x0000001002027812 */ /* 0x000fe400078ec0ff */
[----:B------:R-:W-:-:S03]  /*03f0*/  LOP3.LUT R8, R3, 0x1fc, RZ, 0xc0, !PT ;  /* 0x000001fc03087812 */ /* 0x000fc600078ec0ff */
[----:B------:R-:W-:-:S04]  /*0400*/  VIADD R5, R2, UR4 ;  /* 0x0000000402057c36 */ /* 0x000fc80008000000 */
[----:B------:R-:W-:Y:S01]  /*0410*/  IMAD R5, R8, 0x4, R5 ;  /* 0x0000000408057824 */ /* 0x000fe200078e0205 */
[--C-:B------:R-:W-:Y:S02]  /*0420*/  SHF.R.S32.HI R9, RZ, 0x17, R18.reuse ;  /* 0x00000017ff097819 */ /* 0x100fe40000011412 */
[----:B------:R-:W-:Y:S02]  /*0430*/  LOP3.LUT R3, R3, 0xfc, RZ, 0xc0, !PT ;  /* 0x000000fc03037812 */ /* 0x000fe400078ec0ff */
[----:B------:R-:W-:Y:S02]  /*0440*/  SGXT R9, R9, 0x1 ;  /* 0x000000010909781a */ /* 0x000fe40000000200 */
[----:B------:R-:W-:Y:S02]  /*0450*/  PRMT R18, R3, 0x6540, R18 ;  /* 0x0000654003127816 */ /* 0x000fe40000000012 */
[----:B------:R-:W0:Y:S02]  /*0460*/  LDC.64 R2, c[0x0][0x218] ;  /* 0x00008600ff027b82 */ /* 0x000e240000000a00 */
[----:B------:R-:W-:-:S02]  /*0470*/  LEA.HI R9, R9, R18, RZ, 0x7 ;  /* 0x0000001209097211 */ /* 0x000fc400078f38ff */
[----:B------:R-:W-:Y:S02]  /*0480*/  SHF.R.U32.HI R0, RZ, 0x6, R0 ;  /* 0x00000006ff007819 */ /* 0x000fe40000011600 */
[----:B------:R-:W-:Y:S02]  /*0490*/  LOP3.LUT R11, R9, 0xffffff80, RZ, 0xc0, !PT ;  /* 0xffffff80090b7812 */ /* 0x000fe400078ec0ff */
[----:B------:R-:W-:Y:S02]  /*04a0*/  SGXT.U32 R0, R0, 0x1 ;  /* 0x000000010000781a */ /* 0x000fe40000000000 */
[----:B------:R-:W-:Y:S01]  /*04b0*/  SHF.R.S32.HI R9, RZ, 0x7, R9 ;  /* 0x00000007ff097819 */ /* 0x000fe20000011409 */
[----:B------:R-:W-:Y:S01]  /*04c0*/  IMAD.IADD R18, R18, 0x1, -R11 ;  /* 0x0000000112127824 */ /* 0x000fe200078e0a0b */
[----:B------:R-:W-:Y:S02]  /*04d0*/  LOP3.LUT R0, R19, R0, RZ, 0xfc, !PT ;  /* 0x0000000013007212 */ /* 0x000fe400078efcff */
[----:B------:R-:W-:Y:S01]  /*04e0*/  LOP3.LUT R10, R8, 0x200, RZ, 0xfc, !PT ;  /* 0x00000200080a7812 */ /* 0x000fe200078efcff */
[----:B------:R-:W-:Y:S01]  /*04f0*/  IMAD R18, R9, 0x180, R18 ;  /* 0x0000018009127824 */ /* 0x000fe200078e0212 */
[----:B------:R-:W-:-:S02]  /*0500*/  LOP3.LUT R9, R0, 0x2, RZ, 0xfc, !PT ;  /* 0x0000000200097812 */ /* 0x000fc400078efcff */
[----:B------:R-:W-:Y:S02]  /*0510*/  SHF.R.U32.HI R10, RZ, 0x4, R10 ;  /* 0x00000004ff0a7819 */ /* 0x000fe4000001160a */
[----:B------:R-:W-:Y:S02]  /*0520*/  ISETP.GE.AND P1, PT, R0, 0x3, PT ;  /* 0x000000030000780c */ /* 0x000fe40003f26270 */
[----:B------:R-:W-:Y:S02]  /*0530*/  ISETP.GE.AND P0, PT, R9, 0x3, PT ;  /* 0x000000030900780c */ /* 0x000fe40003f06270 */
[----:B------:R-:W-:Y:S01]  /*0540*/  LOP3.LUT R10, R10, 0x30, RZ, 0xc0, !PT ;  /* 0x000000300a0a7812 */ /* 0x000fe200078ec0ff */
[----:B------:R-:W-:-:S04]  /*0550*/  IMAD R11, R0, 0x80, R18 ;  /* 0x00000080000b7824 */ /* 0x000fc800078e0212 */
[----:B------:R-:W-:Y:S02]  /*0560*/  VIADD R13, R10, UR4 ;  /* 0x000000040a0d7c36 */ /* 0x000fe40008000000 */
[----:B0-----:R-:W-:-:S04]  /*0570*/  IMAD.WIDE R10, R11, 0x4, R2 ;  /* 0x000000040b0a7825 */ /* 0x001fc800078e0202 */
[----:B------:R-:W-:Y:S01]  /*0580*/  IMAD R13, R8, 0x4, R13 ;  /* 0x00000004080d7824 */ /* 0x000fe200078e020d */
[----:B--2---:R-:W-:Y:S04]  /*0590*/  STS [R23+0x80], R20 ;  /* 0x0000801417007388 */ /* 0x004fe80000000800 */
[----:B---3--:R-:W-:Y:S04]  /*05a0*/  STS [R23], R21 ;  /* 0x0000001517007388 */ /* 0x008fe80000000800 */
[----:B----4-:R-:W-:Y:S04]  /*05b0*/  STS [R23+0x100], R22 ;  /* 0x0001001617007388 */ /* 0x010fe80000000800 */
[----:B-----5:R-:W-:Y:S04]  /*05c0*/  STS [R23+0x200], R26 ;  /* 0x0002001a17007388 */ /* 0x020fe80000000800 */
[----:B------:R-:W-:Y:S04]  /*05d0*/  STS [R23+0x300], R27 ;  /* 0x0003001b17007388 */ /* 0x000fe80000000800 */
[----:B------:R-:W-:Y:S04]  /*05e0*/  STS [R23+0x180], R24 ;  /* 0x0001801817007388 */ /* 0x000fe80000000800 */
[----:B------:R-:W-:Y:S04]  /*05f0*/  STS [R23+0x280], R25 ;  /* 0x0002801917007388 */ /* 0x000fe80000000800 */
[----:B------:R-:W-:Y:S01]  /*0600*/  STS [R23+0x380], R28 ;  /* 0x0003801c17007388 */ /* 0x000fe20000000800 */
[----:B------:R-:W-:Y:S06]  /*0610*/  BAR.SYNC.DEFER_BLOCKING 0x0 ;  /* 0x0000000000007b1d */ /* 0x000fec0000010000 */
[----:B------:R-:W0:Y:S04]  /*0620*/  LDS.128 R4, [R5] ;  /* 0x0000000005047984 */ /* 0x000e280000000c00 */
[----:B0-----:R0:W-:Y:S02]  /*0630*/  @!P1 STG.E.128 desc[UR6][R10.64], R4 ;  /* 0x000000040a009986 */ /* 0x0011e4000c101d06 */
[----:B0-----:R-:W-:Y:S05]  /*0640*/  @P0 EXIT ;  /* 0x000000000000094d */ /* 0x001fea0003800000 */
[----:B------:R-:W0:Y:S01]  /*0650*/  LDS.128 R12, [R13+0x800] ;  /* 0x000800000d0c7984 */ /* 0x000e220000000c00 */
[----:B------:R-:W-:-:S04]  /*0660*/  IMAD R9, R9, 0x80, R18 ;  /* 0x0000008009097824 */ /* 0x000fc800078e0212 */
[----:B------:R-:W-:-:S05]  /*0670*/  IMAD.WIDE R2, R9, 0x4, R2 ;  /* 0x0000000409027825 */ /* 0x000fca00078e0202 */
[----:B0-----:R-:W-:Y:S01]  /*0680*/  STG.E.128 desc[UR6][R2.64], R12 ;  /* 0x0000000c02007986 */ /* 0x001fe2000c101d06 */
[----:B------:R-:W-:Y:S05]  /*0690*/  EXIT ;  /* 0x000000000000794d */ /* 0x000fea0003800000 */
.L_x_0:
[----:B------:R-:W-:-:S00]  /*06a0*/  BRA `(.L_x_0) ;  /* 0xfffffffc00fc7947 */ /* 0x000fc0000383ffff */
[----:B------:R-:W-:-:S00]  /*06b0*/  NOP ;  /* 0x0000000000007918 */ /* 0x000fc00000000000 */
        /* <DEDUP_REMOVED lines=12> */
.L_x_1:


//--------------------- .nv.shared.triton_poi_fused_2 --------------------------
	.section	.nv.shared.triton_poi_fused_2,"aw",@nobits
	.sectionflags	@""
	.align	16
	.zero		1024


//--------------------- .nv.constant0.triton_poi_fused_2 --------------------------
	.section	.nv.constant0.triton_poi_fused_2,"a",@progbits
	.sectionflags	@""
	.align	4
.nv.constant0.triton_poi_fused_2:
	.zero		552
